	.headerflags	@"EF_CUDA_TEXMODE_UNIFIED EF_CUDA_64BIT_ADDRESS EF_CUDA_ACCELERATORS EF_CUDA_SM90 EF_CUDA_VIRTUAL_SM(EF_CUDA_SM90)"
	.elftype	@"ET_EXEC"


//--------------------- .nv.info                  --------------------------
	.section	.nv.info,"",@"SHT_CUDA_INFO"
	.align	4


	//----- nvinfo : EIATTR_REGCOUNT
	.align		4
        /*0000*/ 	.byte	0x04, 0x2f
        /*0002*/ 	.short	(.L_3 - .L_2)
	.align		4
.L_2:
        /*0004*/ 	.word	index@(triton_poi_fused__native_batch_norm_legit_no_training_add_convolution_relu_threshold_backward_18)
        /*0008*/ 	.word	0x00000016


	//----- nvinfo : EIATTR_MIN_STACK_SIZE
	.align		4
.L_3:
        /*000c*/ 	.byte	0x04, 0x12
        /*000e*/ 	.short	(.L_5 - .L_4)
	.align		4
.L_4:
        /*0010*/ 	.word	index@(triton_poi_fused__native_batch_norm_legit_no_training_add_convolution_relu_threshold_backward_18)
        /*0014*/ 	.word	0x00000000


	//----- nvinfo : EIATTR_FRAME_SIZE
	.align		4
.L_5:
        /*0018*/ 	.byte	0x04, 0x11
        /*001a*/ 	.short	(.L_7 - .L_6)
	.align		4
.L_6:
        /*001c*/ 	.word	index@(triton_poi_fused__native_batch_norm_legit_no_training_add_convolution_relu_threshold_backward_18)
        /*0020*/ 	.word	0x00000000


	//----- nvinfo : EIATTR_MIN_STACK_SIZE
	.align		4
.L_7:
        /*0024*/ 	.byte	0x04, 0x12
        /*0026*/ 	.short	(.L_9 - .L_8)
	.align		4
.L_8:
        /*0028*/ 	.word	index@(triton_poi_fused__native_batch_norm_legit_no_training_add_convolution_relu_threshold_backward_18)
        /*002c*/ 	.word	0x00000000
.L_9:


//--------------------- .nv.info.triton_poi_fused__native_batch_norm_legit_no_training_add_convolution_relu_threshold_backward_18 --------------------------
	.section	.nv.info.triton_poi_fused__native_batch_norm_legit_no_training_add_convolution_relu_threshold_backward_18,"",@"SHT_CUDA_INFO"
	.sectionflags	@""
	.align	4


	//----- nvinfo : EIATTR_CUDA_API_VERSION
	.align		4
        /*0000*/ 	.byte	0x04, 0x37
        /*0002*/ 	.short	(.L_11 - .L_10)
.L_10:
        /*0004*/ 	.word	0x0000007c


	//----- nvinfo : EIATTR_KPARAM_INFO
	.align		4
.L_11:
        /*0008*/ 	.byte	0x04, 0x17
        /*000a*/ 	.short	(.L_13 - .L_12)
.L_12:
        /*000c*/ 	.word	0x00000000
        /*0010*/ 	.short	0x0009
        /*0012*/ 	.short	0x0048
        /*0014*/ 	.byte	0x00, 0xf0, 0x11, 0x00


	//----- nvinfo : EIATTR_KPARAM_INFO
	.align		4
.L_13:
        /*0018*/ 	.byte	0x04, 0x17
        /*001a*/ 	.short	(.L_15 - .L_14)
.L_14:
        /*001c*/ 	.word	0x00000000
        /*0020*/ 	.short	0x0008
        /*0022*/ 	.short	0x0040
        /*0024*/ 	.byte	0x00, 0xf4, 0x21, 0x00


	//----- nvinfo : EIATTR_KPARAM_INFO
	.align		4
.L_15:
        /*0028*/ 	.byte	0x04, 0x17
        /*002a*/ 	.short	(.L_17 - .L_16)
.L_16:
        /*002c*/ 	.word	0x00000000
        /*0030*/ 	.short	0x0007
        /*0032*/ 	.short	0x0038
        /*0034*/ 	.byte	0x00, 0xf4, 0x21, 0x00


	//----- nvinfo : EIATTR_KPARAM_INFO
	.align		4
.L_17:
        /*0038*/ 	.byte	0x04, 0x17
        /*003a*/ 	.short	(.L_19 - .L_18)
.L_18:
        /*003c*/ 	.word	0x00000000
        /*0040*/ 	.short	0x0006
        /*0042*/ 	.short	0x0030
        /*0044*/ 	.byte	0x00, 0xf4, 0x21, 0x00


	//----- nvinfo : EIATTR_KPARAM_INFO
	.align		4
.L_19:
        /*0048*/ 	.byte	0x04, 0x17
        /*004a*/ 	.short	(.L_21 - .L_20)
.L_20:
        /*004c*/ 	.word	0x00000000
        /*0050*/ 	.short	0x0005
        /*0052*/ 	.short	0x0028
        /*0054*/ 	.byte	0x00, 0xf4, 0x21, 0x00


	//----- nvinfo : EIATTR_KPARAM_INFO
	.align		4
.L_21:
        /*0058*/ 	.byte	0x04, 0x17
        /*005a*/ 	.short	(.L_23 - .L_22)
.L_22:
        /*005c*/ 	.word	0x00000000
        /*0060*/ 	.short	0x0004
        /*0062*/ 	.short	0x0020
        /*0064*/ 	.byte	0x00, 0xf4, 0x21, 0x00


	//----- nvinfo : EIATTR_KPARAM_INFO
	.align		4
.L_23:
        /*0068*/ 	.byte	0x04, 0x17
        /*006a*/ 	.short	(.L_25 - .L_24)
.L_24:
        /*006c*/ 	.word	0x00000000
        /*0070*/ 	.short	0x0003
        /*0072*/ 	.short	0x0018
        /*0074*/ 	.byte	0x00, 0xf4, 0x21, 0x00


	//----- nvinfo : EIATTR_KPARAM_INFO
	.align		4
.L_25:
        /*0078*/ 	.byte	0x04, 0x17
        /*007a*/ 	.short	(.L_27 - .L_26)
.L_26:
        /*007c*/ 	.word	0x00000000
        /*0080*/ 	.short	0x0002
        /*0082*/ 	.short	0x0010
        /*0084*/ 	.byte	0x00, 0xf4, 0x21, 0x00


	//----- nvinfo : EIATTR_KPARAM_INFO
	.align		4
.L_27:
        /*0088*/ 	.byte	0x04, 0x17
        /*008a*/ 	.short	(.L_29 - .L_28)
.L_28:
        /*008c*/ 	.word	0x00000000
        /*0090*/ 	.short	0x0001
        /*0092*/ 	.short	0x0008
        /*0094*/ 	.byte	0x00, 0xf4, 0x21, 0x00


	//----- nvinfo : EIATTR_KPARAM_INFO
	.align		4
.L_29:
        /*0098*/ 	.byte	0x04, 0x17
        /*009a*/ 	.short	(.L_31 - .L_30)
.L_30:
        /*009c*/ 	.word	0x00000000
        /*00a0*/ 	.short	0x0000
        /*00a2*/ 	.short	0x0000
        /*00a4*/ 	.byte	0x00, 0xf4, 0x21, 0x00


	//----- nvinfo : EIATTR_SPARSE_MMA_MASK
	.align		4
.L_31:
        /*00a8*/ 	.byte	0x03, 0x50
        /*00aa*/ 	.short	0x0000


	//----- nvinfo : EIATTR_MAXREG_COUNT
	.align		4
        /*00ac*/ 	.byte	0x03, 0x1b
        /*00ae*/ 	.short	0x00ff


	//----- nvinfo : EIATTR_EXIT_INSTR_OFFSETS
	.align		4
        /*00b0*/ 	.byte	0x04, 0x1c
        /*00b2*/ 	.short	(.L_33 - .L_32)


	//   ....[0]....
.L_32:
        /*00b4*/ 	.word	0x000003e0


	//----- nvinfo : EIATTR_REQNTID
	.align		4
.L_33:
        /*00b8*/ 	.byte	0x04, 0x10
        /*00ba*/ 	.short	(.L_35 - .L_34)
.L_34:
        /*00bc*/ 	.word	0x00000080
        /*00c0*/ 	.word	0x00000001
        /*00c4*/ 	.word	0x00000001


	//----- nvinfo : EIATTR_CBANK_PARAM_SIZE
	.align		4
.L_35:
        /*00c8*/ 	.byte	0x03, 0x19
        /*00ca*/ 	.short	0x004c


	//----- nvinfo : EIATTR_PARAM_CBANK
	.align		4
        /*00cc*/ 	.byte	0x04, 0x0a
        /*00ce*/ 	.short	(.L_37 - .L_36)
	.align		4
.L_36:
        /*00d0*/ 	.word	index@(.nv.constant0.triton_poi_fused__native_batch_norm_legit_no_training_add_convolution_relu_threshold_backward_18)
        /*00d4*/ 	.short	0x0210
        /*00d6*/ 	.short	0x004c


	//----- nvinfo : EIATTR_SW_WAR
	.align		4
.L_37:
        /*00d8*/ 	.byte	0x04, 0x36
        /*00da*/ 	.short	(.L_39 - .L_38)
.L_38:
        /*00dc*/ 	.word	0x00000008
.L_39:


//--------------------- .nv.callgraph             --------------------------
	.section	.nv.callgraph,"",@"SHT_CUDA_CALLGRAPH"
	.align	4
	.sectionentsize	8
	.align		4
        /*0000*/ 	.word	0x00000000
	.align		4
        /*0004*/ 	.word	0xffffffff
	.align		4
        /*0008*/ 	.word	0x00000000
	.align		4
        /*000c*/ 	.word	0xfffffffe
	.align		4
        /*0010*/ 	.word	0x00000000
	.align		4
        /*0014*/ 	.word	0xfffffffd
	.align		4
        /*0018*/ 	.word	0x00000000
	.align		4
        /*001c*/ 	.word	0xfffffffc


//--------------------- .nv.constant4             --------------------------
	.section	.nv.constant4,"a",@progbits
	.align	8
	.align		8
.nv.constant4:
        /*0000*/ 	.dword	_$_str
	.align		8
        /*0008*/ 	.dword	_$_str_$_2


//--------------------- .text.triton_poi_fused__native_batch_norm_legit_no_training_add_convolution_relu_threshold_backward_18 --------------------------
	.section	.text.triton_poi_fused__native_batch_norm_legit_no_training_add_convolution_relu_threshold_backward_18,"ax",@progbits
	.align	128
        .global         triton_poi_fused__native_batch_norm_legit_no_training_add_convolution_relu_threshold_backward_18
        .type           triton_poi_fused__native_batch_norm_legit_no_training_add_convolution_relu_threshold_backward_18,@function
        .size           triton_poi_fused__native_batch_norm_legit_no_training_add_convolution_relu_threshold_backward_18,(.L_x_1 - triton_poi_fused__native_batch_norm_legit_no_training_add_convolution_relu_threshold_backward_18)
        .other          triton_poi_fused__native_batch_norm_legit_no_training_add_convolution_relu_threshold_backward_18,@"STO_CUDA_ENTRY STV_DEFAULT"
triton_poi_fused__native_batch_norm_legit_no_training_add_convolution_relu_threshold_backward_18:
.text.triton_poi_fused__native_batch_norm_legit_no_training_add_convolution_relu_threshold_backward_18:
[----:B------:R-:W-:Y:S01]  /*0000*/  LDC R1, c[0x0][0x28] ;  /* 0x00000a00ff017b82 */ /* 0x000fe20000000800 */
[----:B------:R-:W1:Y:S07]  /*0010*/  S2R R0, SR_TID.X ;  /* 0x0000000000007919 */ /* 0x000e6e0000002100 */
[----:B------:R-:W2:Y:S01]  /*0020*/  LDC.64 R14, c[0x0][0x230] ;  /* 0x00008c00ff0e7b82 */ /* 0x000ea20000000a00 */
[----:B------:R-:W-:Y:S01]  /*0030*/  ULDC.64 UR4, c[0x0][0x208] ;  /* 0x0000820000047ab9 */ /* 0x000fe20000000a00 */
[----:B------:R-:W-:Y:S01]  /*0040*/  ULDC.64 UR6, c[0x0][0x250] ;  /* 0x0000940000067ab9 */ /* 0x000fe20000000a00 */
[----:B------:R-:W3:Y:S05]  /*0050*/  S2R R3, SR_CTAID.X ;  /* 0x0000000000037919 */ /* 0x000eea0000002500 */
[----:B------:R-:W4:Y:S08]  /*0060*/  LDC.64 R16, c[0x0][0x218] ;  /* 0x00008600ff107b82 */ /* 0x000f300000000a00 */
[----:B------:R-:W5:Y:S08]  /*0070*/  LDC.64 R18, c[0x0][0x228] ;  /* 0x00008a00ff127b82 */ /* 0x000f700000000a00 */
[----:B------:R-:W5:Y:S01]  /*0080*/  LDC.64 R8, c[0x0][0x238] ;  /* 0x00008e00ff087b82 */ /* 0x000f620000000a00 */
[----:B-1----:R-:W-:-:S07]  /*0090*/  LOP3.LUT R0, R0, 0x7f, RZ, 0xc0, !PT ;  /* 0x0000007f00007812 */ /* 0x002fce00078ec0ff */
[----:B------:R-:W1:Y:S01]  /*00a0*/  LDC.64 R4, c[0x0][0x240] ;  /* 0x00009000ff047b82 */ /* 0x000e620000000a00 */
[----:B---3--:R-:W-:Y:S02]  /*00b0*/  SHF.R.S32.HI R2, RZ, 0x18, R3 ;  /* 0x00000018ff027819 */ /* 0x008fe40000011403 */
[----:B------:R-:W-:Y:S02]  /*00c0*/  LEA R0, R3, R0, 0x7 ;  /* 0x0000000003007211 */ /* 0x000fe400078e38ff */
[----:B------:R-:W-:-:S03]  /*00d0*/  SGXT R3, R2, 0x1 ;  /* 0x000000010203781a */ /* 0x000fc60000000200 */
[----:B------:R-:W3:Y:S01]  /*00e0*/  LDC.64 R10, c[0x0][0x220] ;  /* 0x00008800ff0a7b82 */ /* 0x000ee20000000a00 */
[----:B------:R-:W-:-:S04]  /*00f0*/  LEA.HI R3, R3, R0, RZ, 0x7 ;  /* 0x0000000003037211 */ /* 0x000fc800078f38ff */
[----:B------:R-:W-:-:S04]  /*0100*/  LOP3.LUT R3, R3, 0xffffff80, RZ, 0xc0, !PT ;  /* 0xffffff8003037812 */ /* 0x000fc800078ec0ff */
[----:B------:R-:W-:Y:S02]  /*0110*/  IADD3 R7, R0, -R3, RZ ;  /* 0x8000000300077210 */ /* 0x000fe40007ffe0ff */
[----:B------:R-:W1:Y:S03]  /*0120*/  LDC.64 R2, c[0x0][0x210] ;  /* 0x00008400ff027b82 */ /* 0x000e660000000a00 */
[----:B--2---:R-:W-:-:S05]  /*0130*/  IMAD.WIDE R14, R7, 0x4, R14 ;  /* 0x00000004070e7825 */ /* 0x004fca00078e020e */
[----:B------:R-:W2:Y:S01]  /*0140*/  LDG.E.EL R6, desc[UR4][R14.64] ;  /* 0x000000040e067981 */ /* 0x000ea2000c2e1900 */
[----:B----4-:R-:W-:-:S04]  /*0150*/  IMAD.WIDE R16, R7, 0x4, R16 ;  /* 0x0000000407107825 */ /* 0x010fc800078e0210 */
[----:B-----5:R-:W-:Y:S01]  /*0160*/  IMAD.WIDE R18, R7, 0x4, R18 ;  /* 0x0000000407127825 */ /* 0x020fe200078e0212 */
[----:B------:R-:W4:Y:S04]  /*0170*/  LDG.E.EL R12, desc[UR4][R16.64] ;  /* 0x00000004100c7981 */ /* 0x000f28000c2e1900 */
[----:B------:R-:W5:Y:S01]  /*0180*/  LDG.E.EL R13, desc[UR4][R18.64] ;  /* 0x00000004120d7981 */ /* 0x000f62000c2e1900 */
[----:B01----:R-:W-:-:S05]  /*0190*/  IMAD.WIDE R2, R0, 0x4, R2 ;  /* 0x0000000400027825 */ /* 0x003fca00078e0202 */
[----:B------:R-:W4:Y:S01]  /*01a0*/  LDG.E R15, desc[UR4][R2.64] ;  /* 0x00000004020f7981 */ /* 0x000f22000c1e1900 */
[----:B------:R-:W-:-:S04]  /*01b0*/  IMAD.WIDE R8, R7, 0x4, R8 ;  /* 0x0000000407087825 */ /* 0x000fc800078e0208 */
[----:B------:R-:W-:Y:S02]  /*01c0*/  IMAD.WIDE R4, R7, 0x4, R4 ;  /* 0x0000000407047825 */ /* 0x000fe400078e0204 */
[----:B------:R0:W5:Y:S04]  /*01d0*/  LDG.E.EL R8, desc[UR4][R8.64] ;  /* 0x0000000408087981 */ /* 0x000168000c2e1900 */
[----:B------:R1:W5:Y:S01]  /*01e0*/  LDG.E.EL R5, desc[UR4][R4.64] ;  /* 0x0000000404057981 */ /* 0x000362000c2e1900 */
[----:B---3--:R-:W-:-:S06]  /*01f0*/  IMAD.WIDE R10, R0, 0x4, R10 ;  /* 0x00000004000a7825 */ /* 0x008fcc00078e020a */
[----:B------:R-:W3:Y:S01]  /*0200*/  LDG.E R10, desc[UR4][R10.64] ;  /* 0x000000040a0a7981 */ /* 0x000ee2000c1e1900 */
[----:B0-----:R-:W-:Y:S01]  /*0210*/  HFMA2.MMA R9, -RZ, RZ, 1.625, 0 ;  /* 0x3e800000ff097435 */ /* 0x001fe200000001ff */
[----:B--2---:R-:W-:-:S04]  /*0220*/  FADD R6, R6, 9.9999997473787516356e-06 ;  /* 0x3727c5ac06067421 */ /* 0x004fc80000000000 */
[----:B------:R-:W0:Y:S02]  /*0230*/  MUFU.SQRT R7, R6 ;  /* 0x0000000600077308 */ /* 0x000e240000002000 */
[C---:B0-----:R-:W-:Y:S02]  /*0240*/  FSETP.GT.AND P0, PT, R7.reuse, 8.50705917302346158658e+37, PT ;  /* 0x7e8000000700780b */ /* 0x041fe40003f04000 */
[----:B------:R-:W-:-:S11]  /*0250*/  FSETP.GEU.AND P1, PT, R7, 1.175494350822287508e-38, PT ;  /* 0x008000000700780b */ /* 0x000fd60003f2e000 */
[----:B------:R-:W-:-:S04]  /*0260*/  @P0 FMUL R7, R7, 0.25 ;  /* 0x3e80000007070820 */ /* 0x000fc80000400000 */
[----:B------:R-:W-:-:S06]  /*0270*/  @!P1 FMUL R7, R7, 16777216 ;  /* 0x4b80000007079820 */ /* 0x000fcc0000400000 */
[----:B------:R-:W0:Y:S01]  /*0280*/  MUFU.RCP R7, R7 ;  /* 0x0000000700077308 */ /* 0x000e220000001000 */
[----:B-1----:R-:W-:Y:S01]  /*0290*/  FSEL R4, R9, 1, P0 ;  /* 0x3f80000009047808 */ /* 0x002fe20000000000 */
[----:B----4-:R-:W-:-:S04]  /*02a0*/  FADD R12, R15, R12 ;  /* 0x0000000c0f0c7221 */ /* 0x010fc80000000000 */
[----:B------:R-:W-:Y:S01]  /*02b0*/  @!P1 FMUL R4, R4, 16777216 ;  /* 0x4b80000004049820 */ /* 0x000fe20000400000 */
[----:B-----5:R-:W-:-:S03]  /*02c0*/  FADD R13, -R13, R12 ;  /* 0x0000000c0d0d7221 */ /* 0x020fc60000000100 */
[----:B0-----:R-:W-:-:S04]  /*02d0*/  FMUL R4, R7, R4 ;  /* 0x0000000407047220 */ /* 0x001fc80000400000 */
[----:B------:R-:W-:-:S04]  /*02e0*/  FMUL R4, R13, R4 ;  /* 0x000000040d047220 */ /* 0x000fc80000400000 */
[----:B------:R-:W-:Y:S02]  /*02f0*/  FFMA R8, R8, R4, R5 ;  /* 0x0000000408087223 */ /* 0x000fe40000000005 */
[----:B------:R-:W0:Y:S03]  /*0300*/  LDC.64 R4, c[0x0][0x248] ;  /* 0x00009200ff047b82 */ /* 0x000e260000000a00 */
[----:B------:R-:W-:-:S04]  /*0310*/  FSETP.GEU.AND P0, PT, R8, RZ, PT ;  /* 0x000000ff0800720b */ /* 0x000fc80003f0e000 */
[----:B------:R-:W-:-:S04]  /*0320*/  FSEL R7, R8, RZ, P0 ;  /* 0x000000ff08077208 */ /* 0x000fc80000000000 */
[----:B---3--:R-:W-:Y:S01]  /*0330*/  FSETP.GEU.AND P0, PT, R7, -R10, PT ;  /* 0x8000000a0700720b */ /* 0x008fe20003f0e000 */
[----:B------:R-:W-:-:S05]  /*0340*/  FADD R6, R10, R7 ;  /* 0x000000070a067221 */ /* 0x000fca0000000000 */
[----:B------:R-:W-:Y:S02]  /*0350*/  FSEL R9, R6, RZ, P0 ;  /* 0x000000ff06097208 */ /* 0x000fe40000000000 */
[----:B------:R-:W-:Y:S02]  /*0360*/  IADD3 R6, P1, R0, UR6, RZ ;  /* 0x0000000600067c10 */ /* 0x000fe4000ff3e0ff */
[----:B------:R-:W-:Y:S02]  /*0370*/  FSETP.GTU.AND P0, PT, R9, RZ, PT ;  /* 0x000000ff0900720b */ /* 0x000fe40003f0c000 */
[C---:B------:R-:W-:Y:S01]  /*0380*/  LEA.HI.X.SX32 R7, R0.reuse, UR7, 0x1, P1 ;  /* 0x0000000700077c11 */ /* 0x040fe200088f0eff */
[----:B0-----:R-:W-:Y:S01]  /*0390*/  IMAD.WIDE R4, R0, 0x4, R4 ;  /* 0x0000000400047825 */ /* 0x001fe200078e0204 */
[----:B------:R-:W-:Y:S01]  /*03a0*/  SEL R11, RZ, 0x1, P0 ;  /* 0x00000001ff0b7807 */ /* 0x000fe20000000000 */
[----:B------:R-:W-:Y:S04]  /*03b0*/  STG.E desc[UR4][R2.64], R12 ;  /* 0x0000000c02007986 */ /* 0x000fe8000c101904 */
[----:B------:R-:W-:Y:S04]  /*03c0*/  STG.E desc[UR4][R4.64], R9 ;  /* 0x0000000904007986 */ /* 0x000fe8000c101904 */
[----:B------:R-:W-:Y:S01]  /*03d0*/  STG.E.U8 desc[UR4][R6.64], R11 ;  /* 0x0000000b06007986 */ /* 0x000fe2000c101104 */
[----:B------:R-:W-:Y:S05]  /*03e0*/  EXIT ;  /* 0x000000000000794d */ /* 0x000fea0003800000 */
.L_x_0:
[----:B------:R-:W-:-:S00]  /*03f0*/  BRA `(.L_x_0) ;  /* 0xfffffffc00fc7947 */ /* 0x000fc0000383ffff */
[----:B------:R-:W-:-:S00]  /*0400*/  NOP ;  /* 0x0000000000007918 */ /* 0x000fc00000000000 */
[----:B------:R-:W-:-:S00]  /*0410*/  NOP ;  /* 0x0000000000007918 */ /* 0x000fc00000000000 */
[----:B------:R-:W-:-:S00]  /*0420*/  NOP ;  /* 0x0000000000007918 */ /* 0x000fc00000000000 */
[----:B------:R-:W-:-:S00]  /*0430*/  NOP ;  /* 0x0000000000007918 */ /* 0x000fc00000000000 */
[----:B------:R-:W-:-:S00]  /*0440*/  NOP ;  /* 0x0000000000007918 */ /* 0x000fc00000000000 */
[----:B------:R-:W-:-:S00]  /*0450*/  NOP ;  /* 0x0000000000007918 */ /* 0x000fc00000000000 */
[----:B------:R-:W-:-:S00]  /*0460*/  NOP ;  /* 0x0000000000007918 */ /* 0x000fc00000000000 */
[----:B------:R-:W-:-:S00]  /*0470*/  NOP ;  /* 0x0000000000007918 */ /* 0x000fc00000000000 */
.L_x_1:


//--------------------- .nv.global.init           --------------------------
	.section	.nv.global.init,"aw",@progbits
.nv.global.init:
	.type		_$_str,@object
	.size		_$_str,(_$_str_$_2 - _$_str)
_$_str:
        /*0000*/ 	.byte	0x5f, 0x5f, 0x43, 0x55, 0x44, 0x41, 0x5f, 0x46, 0x54, 0x5a, 0x00
	.type		_$_str_$_2,@object
	.size		_$_str_$_2,(.L_1 - _$_str_$_2)
_$_str_$_2:
        /*000b*/ 	.byte	0x5f, 0x5f, 0x43, 0x55, 0x44, 0x41, 0x5f, 0x50, 0x52, 0x45, 0x43, 0x5f, 0x53, 0x51, 0x52, 0x54
        /*001b*/ 	.byte	0x00
.L_1:


//--------------------- .nv.constant0.triton_poi_fused__native_batch_norm_legit_no_training_add_convolution_relu_threshold_backward_18 --------------------------
	.section	.nv.constant0.triton_poi_fused__native_batch_norm_legit_no_training_add_convolution_relu_threshold_backward_18,"a",@progbits
	.sectionflags	@""
	.align	4
.nv.constant0.triton_poi_fused__native_batch_norm_legit_no_training_add_convolution_relu_threshold_backward_18:
	.zero		604
